//
// Generated by NVIDIA NVVM Compiler
//
// Compiler Build ID: CL-36424714
// Cuda compilation tools, release 13.0, V13.0.88
// Based on NVVM 20.0.0
//

.version 9.0
.target sm_100
.address_size 64

	// .globl	_Z9kernel_64PmmS_

.visible .entry _Z9kernel_64PmmS_(
	.param .u64 .ptr .align 1 _Z9kernel_64PmmS__param_0,
	.param .u64 _Z9kernel_64PmmS__param_1,
	.param .u64 .ptr .align 1 _Z9kernel_64PmmS__param_2
)
{
	.reg .pred 	%p<36>;
	.reg .b16 	%rs<8>;
	.reg .b32 	%r<57>;
	.reg .b64 	%rd<58>;

	ld.param.u64 	%rd16, [_Z9kernel_64PmmS__param_0];
	ld.param.u64 	%rd17, [_Z9kernel_64PmmS__param_1];
	ld.param.u64 	%rd18, [_Z9kernel_64PmmS__param_2];
	mov.u32 	%r1, %ctaid.x;
	mov.u32 	%r2, %ntid.x;
	mov.u32 	%r3, %tid.x;
	mad.lo.s32 	%r5, %r1, %r2, %r3;
	and.b32  	%r6, %r3, 31;
	cvt.u16.u32 	%rs2, %r6;
	mul.lo.s16 	%rs3, %rs2, 43;
	shr.u16 	%rs4, %rs3, 8;
	mul.lo.s16 	%rs5, %rs4, 6;
	sub.s16 	%rs1, %rs2, %rs5;
	cvt.u64.u16 	%rd19, %rs1;
	and.b64  	%rd1, %rd19, 255;
	shr.u32 	%r7, %r5, 5;
	mul.lo.s32 	%r8, %r7, 5;
	cvt.u64.u32 	%rd20, %r8;
	cvt.u64.u16 	%rd21, %rs4;
	add.s64 	%rd2, %rd20, %rd21;
	mul.lo.s64 	%rd3, %rd2, 3;
	setp.gt.u64 	%p1, %rd3, %rd17;
	setp.gt.u32 	%p2, %r6, 29;
	or.pred  	%p3, %p1, %p2;
	@%p3 bra 	$L__BB0_13;
	cvta.to.global.u64 	%rd30, %rd16;
	cvta.to.global.u64 	%rd31, %rd18;
	mad.lo.s64 	%rd4, %rd2, 432, %rd31;
	mad.lo.s64 	%rd32, %rd2, 12, %rd1;
	shl.b64 	%rd33, %rd32, 3;
	add.s64 	%rd5, %rd30, %rd33;
	ld.global.nc.u64 	%rd6, [%rd5];
	// begin inline asm
	mov.b64 {%r9,%r10}, %rd6;
	// end inline asm
	shfl.sync.idx.b32	%r12|%p4, %r10, 0, 6687, -4;
	shfl.sync.idx.b32	%r11|%p5, %r9, 0, 6687, -4;
	// begin inline asm
	mov.b64 %rd55, {%r11,%r12};
	// end inline asm
	// begin inline asm
	mov.b64 {%r13,%r14}, %rd6;
	// end inline asm
	shfl.sync.idx.b32	%r16|%p6, %r14, 1, 6687, -4;
	shfl.sync.idx.b32	%r15|%p7, %r13, 1, 6687, -4;
	// begin inline asm
	mov.b64 %rd25, {%r15,%r16};
	// end inline asm
	// begin inline asm
	mov.b64 {%r17,%r18}, %rd6;
	// end inline asm
	shfl.sync.idx.b32	%r20|%p8, %r18, 2, 6687, -4;
	shfl.sync.idx.b32	%r19|%p9, %r17, 2, 6687, -4;
	// begin inline asm
	mov.b64 %rd27, {%r19,%r20};
	// end inline asm
	// begin inline asm
	mov.b64 {%r21,%r22}, %rd6;
	// end inline asm
	shfl.sync.idx.b32	%r24|%p10, %r22, 3, 6687, -4;
	shfl.sync.idx.b32	%r23|%p11, %r21, 3, 6687, -4;
	// begin inline asm
	mov.b64 %rd29, {%r23,%r24};
	// end inline asm
	bar.sync 	0;
	and.b16  	%rs6, %rs1, 255;
	setp.eq.s16 	%p12, %rs6, 4;
	@%p12 bra 	$L__BB0_4;
	setp.eq.s16 	%p13, %rs6, 2;
	mov.u64 	%rd56, %rd27;
	mov.u64 	%rd57, %rd29;
	@%p13 bra 	$L__BB0_10;
	setp.ne.s16 	%p14, %rs6, 1;
	@%p14 bra 	$L__BB0_5;
$L__BB0_4:
	mov.u64 	%rd55, %rd25;
$L__BB0_5:
	setp.eq.s16 	%p15, %rs6, 0;
	@%p15 bra 	$L__BB0_9;
	setp.eq.s16 	%p16, %rs6, 3;
	mov.u64 	%rd56, %rd55;
	mov.u64 	%rd57, %rd27;
	@%p16 bra 	$L__BB0_10;
	setp.ne.s16 	%p17, %rs6, 1;
	mov.u64 	%rd56, %rd55;
	mov.u64 	%rd57, %rd29;
	@%p17 bra 	$L__BB0_10;
	mov.u64 	%rd56, %rd55;
	mov.u64 	%rd57, %rd27;
	bra.uni 	$L__BB0_10;
$L__BB0_9:
	mov.u64 	%rd56, %rd55;
	mov.u64 	%rd57, %rd25;
$L__BB0_10:
	and.b64  	%rd34, %rd57, %rd56;
	shl.b64 	%rd35, %rd1, 3;
	add.s64 	%rd14, %rd4, %rd35;
	st.global.u64 	[%rd14], %rd34;
	setp.ge.u64 	%p18, %rd3, %rd17;
	@%p18 bra 	$L__BB0_13;
	// begin inline asm
	mov.b64 {%r25,%r26}, %rd6;
	// end inline asm
	shfl.sync.idx.b32	%r28|%p19, %r26, 4, 6687, -4;
	shfl.sync.idx.b32	%r27|%p20, %r25, 4, 6687, -4;
	// begin inline asm
	mov.b64 %rd37, {%r27,%r28};
	// end inline asm
	// begin inline asm
	mov.b64 {%r29,%r30}, %rd6;
	// end inline asm
	shfl.sync.idx.b32	%r32|%p21, %r30, 5, 6687, -4;
	shfl.sync.idx.b32	%r31|%p22, %r29, 5, 6687, -4;
	// begin inline asm
	mov.b64 %rd39, {%r31,%r32};
	// end inline asm
	bar.sync 	0;
	ld.global.nc.u64 	%rd15, [%rd5+48];
	// begin inline asm
	mov.b64 {%r33,%r34}, %rd15;
	// end inline asm
	shfl.sync.idx.b32	%r36|%p23, %r34, 0, 6687, -4;
	shfl.sync.idx.b32	%r35|%p24, %r33, 0, 6687, -4;
	// begin inline asm
	mov.b64 %rd41, {%r35,%r36};
	// end inline asm
	// begin inline asm
	mov.b64 {%r37,%r38}, %rd15;
	// end inline asm
	shfl.sync.idx.b32	%r40|%p25, %r38, 1, 6687, -4;
	shfl.sync.idx.b32	%r39|%p26, %r37, 1, 6687, -4;
	// begin inline asm
	mov.b64 %rd43, {%r39,%r40};
	// end inline asm
	bar.sync 	0;
	and.b64  	%rd44, %rd43, %rd37;
	st.global.u64 	[%rd14+96], %rd44;
	add.s64 	%rd45, %rd3, 2;
	setp.gt.u64 	%p27, %rd45, %rd17;
	@%p27 bra 	$L__BB0_13;
	// begin inline asm
	mov.b64 {%r41,%r42}, %rd15;
	// end inline asm
	shfl.sync.idx.b32	%r44|%p28, %r42, 2, 6687, -4;
	shfl.sync.idx.b32	%r43|%p29, %r41, 2, 6687, -4;
	// begin inline asm
	mov.b64 %rd47, {%r43,%r44};
	// end inline asm
	// begin inline asm
	mov.b64 {%r45,%r46}, %rd15;
	// end inline asm
	shfl.sync.idx.b32	%r48|%p30, %r46, 3, 6687, -4;
	shfl.sync.idx.b32	%r47|%p31, %r45, 3, 6687, -4;
	// begin inline asm
	mov.b64 %rd49, {%r47,%r48};
	// end inline asm
	// begin inline asm
	mov.b64 {%r49,%r50}, %rd15;
	// end inline asm
	shfl.sync.idx.b32	%r52|%p32, %r50, 4, 6687, -4;
	shfl.sync.idx.b32	%r51|%p33, %r49, 4, 6687, -4;
	// begin inline asm
	mov.b64 %rd51, {%r51,%r52};
	// end inline asm
	// begin inline asm
	mov.b64 {%r53,%r54}, %rd15;
	// end inline asm
	shfl.sync.idx.b32	%r56|%p34, %r54, 5, 6687, -4;
	shfl.sync.idx.b32	%r55|%p35, %r53, 5, 6687, -4;
	// begin inline asm
	mov.b64 %rd53, {%r55,%r56};
	// end inline asm
	bar.sync 	0;
	and.b64  	%rd54, %rd53, %rd47;
	st.global.u64 	[%rd14+144], %rd54;
$L__BB0_13:
	ret;

}


// ===== COMPILED SASS (sm_100) =====

	.target	sm_100

	.elftype	@"ET_EXEC"


//--------------------- .note.nv.tkinfo           --------------------------
	.section	.note.nv.tkinfo,"",@"SHT_NOTE"
	.sectionflags	@"SHF_NOTE_NV_TKINFO"
	.tkinfo
        /*0018*/ 	.word	0x00000002
        /*0030*/ 	.string	""
        /*0030*/ 	.string	"ptxas"
        /*0030*/ 	.string	"Cuda compilation tools, release 13.0, V13.0.88"
        /*0030*/ 	.string	"Build cuda_13.0.r13.0/compiler.36424714_0"
        /*0030*/ 	.string	"-arch sm_100 -m 64 "



//--------------------- .note.nv.cuinfo           --------------------------
	.section	.note.nv.cuinfo,"",@"SHT_NOTE"
	.sectionflags	@"SHF_NOTE_NV_CUINFO"
        /*0018*/ 	.short	0x0002
        /*001a*/ 	.short	0x0064
        /*001c*/ 	.short	0x0082
	.zero		2


//--------------------- .nv.info                  --------------------------
	.section	.nv.info,"",@"SHT_CUDA_INFO"
	.align	4


	//----- nvinfo : EIATTR_REGCOUNT
	.align		4
        /*0000*/ 	.byte	0x04, 0x2f
        /*0002*/ 	.short	(.L_1 - .L_0)
	.align		4
.L_0:
        /*0004*/ 	.word	index@(_Z9kernel_64PmmS_)
        /*0008*/ 	.word	0x0000001e


	//----- nvinfo : EIATTR_FRAME_SIZE
	.align		4
.L_1:
        /*000c*/ 	.byte	0x04, 0x11
        /*000e*/ 	.short	(.L_3 - .L_2)
	.align		4
.L_2:
        /*0010*/ 	.word	index@(_Z9kernel_64PmmS_)
        /*0014*/ 	.word	0x00000000


	//----- nvinfo : EIATTR_MIN_STACK_SIZE
	.align		4
.L_3:
        /*0018*/ 	.byte	0x04, 0x12
        /*001a*/ 	.short	(.L_5 - .L_4)
	.align		4
.L_4:
        /*001c*/ 	.word	index@(_Z9kernel_64PmmS_)
        /*0020*/ 	.word	0x00000000
.L_5:


//--------------------- .nv.compat                --------------------------
	.section	.nv.compat,"",@"SHT_CUDA_COMPAT_INFO"
	.align	4
        /*0000*/ 	.byte	0x02, 0x09, 0x00, 0x00, 0x02, 0x02, 0x01, 0x00, 0x02, 0x05, 0x05, 0x00, 0x03, 0x07, 0x01, 0x01
        /*0010*/ 	.byte	0x02, 0x03, 0x00, 0x00, 0x02, 0x06, 0x01, 0x00, 0x04, 0x0b, 0x08, 0x00, 0x09, 0x00, 0x00, 0x00
        /*0020*/ 	.byte	0x00, 0x00, 0x00, 0x00


//--------------------- .nv.info._Z9kernel_64PmmS_ --------------------------
	.section	.nv.info._Z9kernel_64PmmS_,"",@"SHT_CUDA_INFO"
	.sectionflags	@""
	.align	4


	//----- nvinfo : EIATTR_CUDA_API_VERSION
	.align		4
        /*0000*/ 	.byte	0x04, 0x37
        /*0002*/ 	.short	(.L_7 - .L_6)
.L_6:
        /*0004*/ 	.word	0x00000082


	//----- nvinfo : EIATTR_KPARAM_INFO
	.align		4
.L_7:
        /*0008*/ 	.byte	0x04, 0x17
        /*000a*/ 	.short	(.L_9 - .L_8)
.L_8:
        /*000c*/ 	.word	0x00000000
        /*0010*/ 	.short	0x0002
        /*0012*/ 	.short	0x0010
        /*0014*/ 	.byte	0x00, 0xf5, 0x21, 0x00


	//----- nvinfo : EIATTR_KPARAM_INFO
	.align		4
.L_9:
        /*0018*/ 	.byte	0x04, 0x17
        /*001a*/ 	.short	(.L_11 - .L_10)
.L_10:
        /*001c*/ 	.word	0x00000000
        /*0020*/ 	.short	0x0001
        /*0022*/ 	.short	0x0008
        /*0024*/ 	.byte	0x00, 0xf0, 0x21, 0x00


	//----- nvinfo : EIATTR_KPARAM_INFO
	.align		4
.L_11:
        /*0028*/ 	.byte	0x04, 0x17
        /*002a*/ 	.short	(.L_13 - .L_12)
.L_12:
        /*002c*/ 	.word	0x00000000
        /*0030*/ 	.short	0x0000
        /*0032*/ 	.short	0x0000
        /*0034*/ 	.byte	0x00, 0xf5, 0x21, 0x00


	//----- nvinfo : EIATTR_SPARSE_MMA_MASK
	.align		4
.L_13:
        /*0038*/ 	.byte	0x03, 0x50
        /*003a*/ 	.short	0x0000


	//----- nvinfo : EIATTR_MAXREG_COUNT
	.align		4
        /*003c*/ 	.byte	0x03, 0x1b
        /*003e*/ 	.short	0x00ff


	//----- nvinfo : EIATTR_NUM_BARRIERS
	.align		4
        /*0040*/ 	.byte	0x02, 0x4c
        /*0042*/ 	.byte	0x01
	.zero		1


	//----- nvinfo : EIATTR_MERCURY_ISA_VERSION
	.align		4
        /*0044*/ 	.byte	0x03, 0x5f
        /*0046*/ 	.short	0x0101


	//----- nvinfo : EIATTR_COOP_GROUP_MASK_REGIDS
	.align		4
        /*0048*/ 	.byte	0x04, 0x29
        /*004a*/ 	.short	(.L_15 - .L_14)


	//   ....[0]....
.L_14:
        /*004c*/ 	.word	0x05000019


	//   ....[1]....
        /*0050*/ 	.word	0x05000019


	//   ....[2]....
        /*0054*/ 	.word	0x05000019


	//   ....[3]....
        /*0058*/ 	.word	0x05000019


	//   ....[4]....
        /*005c*/ 	.word	0x05000019


	//   ....[5]....
        /*0060*/ 	.word	0x05000019


	//   ....[6]....
        /*0064*/ 	.word	0x05000019


	//   ....[7]....
        /*0068*/ 	.word	0x05000019


	//   ....[8]....
        /*006c*/ 	.word	0x05000019


	//   ....[9]....
        /*0070*/ 	.word	0x05000019


	//   ....[10]....
        /*0074*/ 	.word	0x05000019


	//   ....[11]....
        /*0078*/ 	.word	0x05000019


	//   ....[12]....
        /*007c*/ 	.word	0x05000019


	//   ....[13]....
        /*0080*/ 	.word	0x05000019


	//   ....[14]....
        /*0084*/ 	.word	0x05000019


	//   ....[15]....
        /*0088*/ 	.word	0x05000019


	//----- nvinfo : EIATTR_COOP_GROUP_INSTR_OFFSETS
	.align		4
.L_15:
        /*008c*/ 	.byte	0x04, 0x28
        /*008e*/ 	.short	(.L_17 - .L_16)


	//   ....[0]....
.L_16:
        /*0090*/ 	.word	0x000002e0


	//   ....[1]....
        /*0094*/ 	.word	0x000002f0


	//   ....[2]....
        /*0098*/ 	.word	0x00000300


	//   ....[3]....
        /*009c*/ 	.word	0x00000310


	//   ....[4]....
        /*00a0*/ 	.word	0x00000320


	//   ....[5]....
        /*00a4*/ 	.word	0x00000330


	//   ....[6]....
        /*00a8*/ 	.word	0x00000340


	//   ....[7]....
        /*00ac*/ 	.word	0x00000350


	//   ....[8]....
        /*00b0*/ 	.word	0x00000660


	//   ....[9]....
        /*00b4*/ 	.word	0x00000680


	//   ....[10]....
        /*00b8*/ 	.word	0x00000690


	//   ....[11]....
        /*00bc*/ 	.word	0x000006a0


	//   ....[12]....
        /*00c0*/ 	.word	0x000006f0


	//   ....[13]....
        /*00c4*/ 	.word	0x00000700


	//   ....[14]....
        /*00c8*/ 	.word	0x00000710


	//   ....[15]....
        /*00cc*/ 	.word	0x00000720


	//----- nvinfo : EIATTR_VRC_CTA_INIT_COUNT
	.align		4
.L_17:
        /*00d0*/ 	.byte	0x02, 0x4a
	.zero		1
	.zero		1


	//----- nvinfo : EIATTR_EXIT_INSTR_OFFSETS
	.align		4
        /*00d4*/ 	.byte	0x04, 0x1c
        /*00d6*/ 	.short	(.L_19 - .L_18)


	//   ....[0]....
.L_18:
        /*00d8*/ 	.word	0x00000180


	//   ....[1]....
        /*00dc*/ 	.word	0x000005f0


	//   ....[2]....
        /*00e0*/ 	.word	0x000006e0


	//   ....[3]....
        /*00e4*/ 	.word	0x00000770


	//----- nvinfo : EIATTR_CRS_STACK_SIZE
	.align		4
.L_19:
        /*00e8*/ 	.byte	0x04, 0x1e
        /*00ea*/ 	.short	(.L_21 - .L_20)
.L_20:
        /*00ec*/ 	.word	0x00000000


	//----- nvinfo : EIATTR_CBANK_PARAM_SIZE
	.align		4
.L_21:
        /*00f0*/ 	.byte	0x03, 0x19
        /*00f2*/ 	.short	0x0018


	//----- nvinfo : EIATTR_PARAM_CBANK
	.align		4
        /*00f4*/ 	.byte	0x04, 0x0a
        /*00f6*/ 	.short	(.L_23 - .L_22)
	.align		4
.L_22:
        /*00f8*/ 	.word	index@(.nv.constant0._Z9kernel_64PmmS_)
        /*00fc*/ 	.short	0x0380
        /*00fe*/ 	.short	0x0018


	//----- nvinfo : EIATTR_SW_WAR
	.align		4
.L_23:
        /*0100*/ 	.byte	0x04, 0x36
        /*0102*/ 	.short	(.L_25 - .L_24)
.L_24:
        /*0104*/ 	.word	0x00000008
.L_25:


//--------------------- .nv.callgraph             --------------------------
	.section	.nv.callgraph,"",@"SHT_CUDA_CALLGRAPH"
	.align	4
	.sectionentsize	8
	.align		4
        /*0000*/ 	.word	0x00000000
	.align		4
        /*0004*/ 	.word	0xffffffff
	.align		4
        /*0008*/ 	.word	0x00000000
	.align		4
        /*000c*/ 	.word	0xfffffffe
	.align		4
        /*0010*/ 	.word	0x00000000
	.align		4
        /*0014*/ 	.word	0xfffffffd
	.align		4
        /*0018*/ 	.word	0x00000000
	.align		4
        /*001c*/ 	.word	0xfffffffc


//--------------------- .text._Z9kernel_64PmmS_   --------------------------
	.section	.text._Z9kernel_64PmmS_,"ax",@progbits
	.align	128
        .global         _Z9kernel_64PmmS_
        .type           _Z9kernel_64PmmS_,@function
        .size           _Z9kernel_64PmmS_,(.L_x_7 - _Z9kernel_64PmmS_)
        .other          _Z9kernel_64PmmS_,@"STO_CUDA_ENTRY STV_DEFAULT"
_Z9kernel_64PmmS_:
.text._Z9kernel_64PmmS_:
[----:B------:R-:W-:Y:S01]  /*0000*/  LDC R1, c[0x0][0x37c] ;  /* 0x0000df00ff017b82 */ /* 0x000fe20000000800 */
[----:B------:R-:W0:Y:S07]  /*0010*/  S2R R3, SR_TID.X ;  /* 0x0000000000037919 */ /* 0x000e2e0000002100 */
[----:B------:R-:W1:Y:S01]  /*0020*/  S2UR UR4, SR_CTAID.X ;  /* 0x00000000000479c3 */ /* 0x000e620000002500 */
[----:B------:R-:W2:Y:S07]  /*0030*/  LDCU.64 UR6, c[0x0][0x388] ;  /* 0x00007100ff0677ac */ /* 0x000eae0008000a00 */
[----:B------:R-:W1:Y:S01]  /*0040*/  LDC R0, c[0x0][0x360] ;  /* 0x0000d800ff007b82 */ /* 0x000e620000000800 */
[----:B0-----:R-:W-:Y:S01]  /*0050*/  LOP3.LUT R2, R3, 0x1f, RZ, 0xc0, !PT ;  /* 0x0000001f03027812 */ /* 0x001fe200078ec0ff */
[----:B-1----:R-:W-:-:S04]  /*0060*/  IMAD R0, R0, UR4, R3 ;  /* 0x0000000400007c24 */ /* 0x002fc8000f8e0203 */
[----:B------:R-:W-:Y:S01]  /*0070*/  IMAD R3, R2, 0x2b, RZ ;  /* 0x0000002b02037824 */ /* 0x000fe200078e02ff */
[----:B------:R-:W-:-:S04]  /*0080*/  SHF.R.U32.HI R0, RZ, 0x5, R0 ;  /* 0x00000005ff007819 */ /* 0x000fc80000011600 */
[----:B------:R-:W-:Y:S01]  /*0090*/  SHF.R.U32.HI R3, RZ, 0x8, R3 ;  /* 0x00000008ff037819 */ /* 0x000fe20000011603 */
[----:B------:R-:W-:-:S03]  /*00a0*/  IMAD R0, R0, 0x5, RZ ;  /* 0x0000000500007824 */ /* 0x000fc600078e02ff */
[C---:B------:R-:W-:Y:S02]  /*00b0*/  LOP3.LUT R21, R3.reuse, 0xffff, RZ, 0xc0, !PT ;  /* 0x0000ffff03157812 */ /* 0x040fe400078ec0ff */
[----:B------:R-:W-:Y:S02]  /*00c0*/  PRMT R3, R3, 0x9910, RZ ;  /* 0x0000991003037816 */ /* 0x000fe400000000ff */
[----:B------:R-:W-:-:S03]  /*00d0*/  IADD3 R21, P0, PT, R0, R21, RZ ;  /* 0x0000001500157210 */ /* 0x000fc60007f1e0ff */
[----:B------:R-:W-:Y:S02]  /*00e0*/  IMAD R3, R3, 0x6, RZ ;  /* 0x0000000603037824 */ /* 0x000fe400078e02ff */
[----:B------:R-:W-:Y:S01]  /*00f0*/  IMAD.X R20, RZ, RZ, RZ, P0 ;  /* 0x000000ffff147224 */ /* 0x000fe200000e06ff */
[----:B------:R-:W-:Y:S01]  /*0100*/  ISETP.GT.U32.AND P0, PT, R2, 0x1d, PT ;  /* 0x0000001d0200780c */ /* 0x000fe20003f04070 */
[----:B------:R-:W-:-:S04]  /*0110*/  IMAD.WIDE.U32 R18, R21, 0x3, RZ ;  /* 0x0000000315127825 */ /* 0x000fc800078e00ff */
[----:B------:R-:W-:Y:S01]  /*0120*/  IMAD R5, R20, 0x3, RZ ;  /* 0x0000000314057824 */ /* 0x000fe200078e02ff */
[----:B--2---:R-:W-:Y:S01]  /*0130*/  ISETP.GT.U32.AND P1, PT, R18, UR6, PT ;  /* 0x0000000612007c0c */ /* 0x004fe2000bf24070 */
[----:B------:R-:W-:Y:S02]  /*0140*/  IMAD.MOV R3, RZ, RZ, -R3 ;  /* 0x000000ffff037224 */ /* 0x000fe400078e0a03 */
[----:B------:R-:W-:-:S03]  /*0150*/  IMAD.IADD R0, R19, 0x1, R5 ;  /* 0x0000000113007824 */ /* 0x000fc600078e0205 */
[----:B------:R-:W-:Y:S02]  /*0160*/  PRMT R3, R3, 0x7710, RZ ;  /* 0x0000771003037816 */ /* 0x000fe400000000ff */
[----:B------:R-:W-:-:S13]  /*0170*/  ISETP.GT.U32.OR.EX P0, PT, R0, UR7, P0, P1 ;  /* 0x0000000700007c0c */ /* 0x000fda0008704510 */
[----:B------:R-:W-:Y:S05]  /*0180*/  @P0 EXIT ;  /* 0x000000000000094d */ /* 0x000fea0003800000 */
[----:B------:R-:W0:Y:S01]  /*0190*/  LDCU.64 UR8, c[0x0][0x380] ;  /* 0x00007000ff0877ac */ /* 0x000e220008000a00 */
[----:B------:R-:W-:Y:S02]  /*01a0*/  IMAD.IADD R24, R2, 0x1, R3 ;  /* 0x0000000102187824 */ /* 0x000fe400078e0203 */
[----:B------:R-:W-:Y:S01]  /*01b0*/  IMAD.MOV.U32 R17, RZ, RZ, RZ ;  /* 0x000000ffff117224 */ /* 0x000fe200078e00ff */
[----:B------:R-:W1:Y:S01]  /*01c0*/  LDCU.64 UR4, c[0x0][0x358] ;  /* 0x00006b00ff0477ac */ /* 0x000e620008000a00 */
[----:B------:R-:W-:Y:S01]  /*01d0*/  IMAD R5, R20, 0xc, RZ ;  /* 0x0000000c14057824 */ /* 0x000fe200078e02ff */
[----:B------:R-:W-:-:S05]  /*01e0*/  LOP3.LUT R16, R24, 0xff, RZ, 0xc0, !PT ;  /* 0x000000ff18107812 */ /* 0x000fca00078ec0ff */
[----:B------:R-:W-:-:S04]  /*01f0*/  IMAD.WIDE.U32 R2, R21, 0xc, R16 ;  /* 0x0000000c15027825 */ /* 0x000fc800078e0010 */
[----:B------:R-:W-:Y:S01]  /*0200*/  IMAD.IADD R3, R3, 0x1, R5 ;  /* 0x0000000103037824 */ /* 0x000fe200078e0205 */
[----:B------:R-:W-:Y:S01]  /*0210*/  BAR.SYNC.DEFER_BLOCKING 0x0 ;  /* 0x0000000000007b1d */ /* 0x000fe20000010000 */
[----:B0-----:R-:W-:-:S04]  /*0220*/  LEA R14, P0, R2, UR8, 0x3 ;  /* 0x00000008020e7c11 */ /* 0x001fc8000f8018ff */
[----:B------:R-:W-:-:S03]  /*0230*/  LEA.HI.X R15, R2, UR9, R3, 0x3, P0 ;  /* 0x00000009020f7c11 */ /* 0x000fc600080f1c03 */
[----:B------:R-:W0:Y:S02]  /*0240*/  LDC.64 R2, c[0x0][0x390] ;  /* 0x0000e400ff027b82 */ /* 0x000e240000000a00 */
[----:B-1----:R-:W2:Y:S01]  /*0250*/  LDG.E.64.CONSTANT R12, desc[UR4][R14.64] ;  /* 0x000000040e0c7981 */ /* 0x002ea2000c1e9b00 */
[----:B------:R-:W-:Y:S01]  /*0260*/  LOP3.LUT R24, R24, 0xff, RZ, 0xc0, !PT ;  /* 0x000000ff18187812 */ /* 0x000fe200078ec0ff */
[----:B------:R-:W-:Y:S01]  /*0270*/  IMAD.MOV.U32 R25, RZ, RZ, -0x4 ;  /* 0xfffffffcff197424 */ /* 0x000fe200078e00ff */
[----:B------:R-:W-:Y:S01]  /*0280*/  BSSY.RECONVERGENT B0, `(.L_x_0) ;  /* 0x000002e000007945 */ /* 0x000fe20003800200 */
[----:B------:R-:W-:Y:S01]  /*0290*/  IMAD R27, R20, 0x1b0, RZ ;  /* 0x000001b0141b7824 */ /* 0x000fe200078e02ff */
[----:B------:R-:W-:Y:S02]  /*02a0*/  ISETP.NE.AND P0, PT, R24, 0x4, PT ;  /* 0x000000041800780c */ /* 0x000fe40003f05270 */
[----:B------:R-:W-:Y:S01]  /*02b0*/  BSSY.RELIABLE B1, `(.L_x_1) ;  /* 0x0000017000017945 */ /* 0x000fe20003800100 */
[----:B0-----:R-:W-:-:S04]  /*02c0*/  IMAD.WIDE.U32 R2, R21, 0x1b0, R2 ;  /* 0x000001b015027825 */ /* 0x001fc800078e0002 */
[----:B------:R-:W-:Y:S01]  /*02d0*/  IMAD.IADD R27, R3, 0x1, R27 ;  /* 0x00000001031b7824 */ /* 0x000fe200078e021b */
[----:B--2---:R0:W1:Y:S04]  /*02e0*/  SHFL.IDX PT, R11, R13, RZ, 0x1a1f ;  /* 0x001a1fff0d0b7589 */ /* 0x00406800000e0000 */
[----:B------:R0:W2:Y:S04]  /*02f0*/  SHFL.IDX PT, R10, R12, RZ, 0x1a1f ;  /* 0x001a1fff0c0a7589 */ /* 0x0000a800000e0000 */
[----:B------:R0:W3:Y:S04]  /*0300*/  SHFL.IDX PT, R9, R13, 0x1, 0x1a1f ;  /* 0x003a1f000d097f89 */ /* 0x0000e800000e0000 */
[----:B------:R0:W4:Y:S04]  /*0310*/  SHFL.IDX PT, R8, R12, 0x1, 0x1a1f ;  /* 0x003a1f000c087f89 */ /* 0x00012800000e0000 */
[----:B------:R0:W0:Y:S04]  /*0320*/  SHFL.IDX PT, R7, R13, 0x2, 0x1a1f ;  /* 0x005a1f000d077f89 */ /* 0x00002800000e0000 */
[----:B------:R0:W0:Y:S04]  /*0330*/  SHFL.IDX PT, R6, R12, 0x2, 0x1a1f ;  /* 0x005a1f000c067f89 */ /* 0x00002800000e0000 */
[----:B------:R0:W0:Y:S04]  /*0340*/  SHFL.IDX PT, R5, R13, 0x3, 0x1a1f ;  /* 0x007a1f000d057f89 */ /* 0x00002800000e0000 */
[----:B------:R0:W0:Y:S01]  /*0350*/  SHFL.IDX PT, R4, R12, 0x3, 0x1a1f ;  /* 0x007a1f000c047f89 */ /* 0x00002200000e0000 */
[----:B-12---:R-:W-:Y:S05]  /*0360*/  @!P0 BRA `(.L_x_2) ;  /* 0x0000000000248947 */ /* 0x006fea0003800000 */
[----:B------:R-:W-:Y:S01]  /*0370*/  ISETP.NE.AND P0, PT, R24, 0x2, PT ;  /* 0x000000021800780c */ /* 0x000fe20003f05270 */
[----:B0-----:R-:W-:Y:S01]  /*0380*/  IMAD.MOV.U32 R20, RZ, RZ, R6 ;  /* 0x000000ffff147224 */ /* 0x001fe200078e0006 */
[----:B------:R-:W-:Y:S01]  /*0390*/  MOV R21, R7 ;  /* 0x0000000700157202 */ /* 0x000fe20000000f00 */
[----:B------:R-:W-:Y:S02]  /*03a0*/  IMAD.MOV.U32 R22, RZ, RZ, R4 ;  /* 0x000000ffff167224 */ /* 0x000fe400078e0004 */
[----:B------:R-:W-:-:S08]  /*03b0*/  IMAD.MOV.U32 R23, RZ, RZ, R5 ;  /* 0x000000ffff177224 */ /* 0x000fd000078e0005 */
[----:B------:R-:W-:Y:S05]  /*03c0*/  @!P0 BREAK.RELIABLE B1 ;  /* 0x0000000000018942 */ /* 0x000fea0003800100 */
[----:B------:R-:W-:Y:S05]  /*03d0*/  @!P0 BRA `(.L_x_3) ;  /* 0x0000000000608947 */ /* 0x000fea0003800000 */
[----:B------:R-:W-:-:S13]  /*03e0*/  ISETP.NE.AND P0, PT, R24, 0x1, PT ;  /* 0x000000011800780c */ /* 0x000fda0003f05270 */
[----:B------:R-:W-:Y:S05]  /*03f0*/  @P0 BRA `(.L_x_4) ;  /* 0x0000000000080947 */ /* 0x000fea0003800000 */
.L_x_2:
[----:B----4-:R-:W-:Y:S02]  /*0400*/  IMAD.MOV.U32 R10, RZ, RZ, R8 ;  /* 0x000000ffff0a7224 */ /* 0x010fe400078e0008 */
[----:B---3--:R-:W-:-:S07]  /*0410*/  IMAD.MOV.U32 R11, RZ, RZ, R9 ;  /* 0x000000ffff0b7224 */ /* 0x008fce00078e0009 */
.L_x_4:
[----:B------:R-:W-:Y:S05]  /*0420*/  BSYNC.RELIABLE B1 ;  /* 0x0000000000017941 */ /* 0x000fea0003800100 */
.L_x_1:
[----:B------:R-:W-:-:S13]  /*0430*/  ISETP.NE.AND P0, PT, R24, RZ, PT ;  /* 0x000000ff1800720c */ /* 0x000fda0003f05270 */
[----:B------:R-:W-:Y:S05]  /*0440*/  @!P0 BRA `(.L_x_5) ;  /* 0x0000000000348947 */ /* 0x000fea0003800000 */
[----:B------:R-:W-:Y:S01]  /*0450*/  ISETP.NE.AND P0, PT, R24, 0x3, PT ;  /* 0x000000031800780c */ /* 0x000fe20003f05270 */
[----:B0-----:R-:W-:Y:S01]  /*0460*/  IMAD.MOV.U32 R22, RZ, RZ, R6 ;  /* 0x000000ffff167224 */ /* 0x001fe200078e0006 */
[----:B------:R-:W-:Y:S01]  /*0470*/  MOV R20, R10 ;  /* 0x0000000a00147202 */ /* 0x000fe20000000f00 */
[----:B------:R-:W-:Y:S02]  /*0480*/  IMAD.MOV.U32 R23, RZ, RZ, R7 ;  /* 0x000000ffff177224 */ /* 0x000fe400078e0007 */
[----:B------:R-:W-:-:S08]  /*0490*/  IMAD.MOV.U32 R21, RZ, RZ, R11 ;  /* 0x000000ffff157224 */ /* 0x000fd000078e000b */
[----:B------:R-:W-:Y:S05]  /*04a0*/  @!P0 BRA `(.L_x_3) ;  /* 0x00000000002c8947 */ /* 0x000fea0003800000 */
[----:B------:R-:W-:Y:S01]  /*04b0*/  ISETP.NE.AND P0, PT, R24, 0x1, PT ;  /* 0x000000011800780c */ /* 0x000fe20003f05270 */
[----:B------:R-:W-:Y:S02]  /*04c0*/  IMAD.MOV.U32 R22, RZ, RZ, R4 ;  /* 0x000000ffff167224 */ /* 0x000fe400078e0004 */
[----:B------:R-:W-:-:S10]  /*04d0*/  IMAD.MOV.U32 R23, RZ, RZ, R5 ;  /* 0x000000ffff177224 */ /* 0x000fd400078e0005 */
[----:B------:R-:W-:Y:S05]  /*04e0*/  @P0 BRA `(.L_x_3) ;  /* 0x00000000001c0947 */ /* 0x000fea0003800000 */
[----:B------:R-:W-:Y:S02]  /*04f0*/  IMAD.MOV.U32 R22, RZ, RZ, R6 ;  /* 0x000000ffff167224 */ /* 0x000fe400078e0006 */
[----:B------:R-:W-:Y:S01]  /*0500*/  IMAD.MOV.U32 R23, RZ, RZ, R7 ;  /* 0x000000ffff177224 */ /* 0x000fe200078e0007 */
[----:B------:R-:W-:Y:S06]  /*0510*/  BRA `(.L_x_3) ;  /* 0x0000000000107947 */ /* 0x000fec0003800000 */
.L_x_5:
[----:B----4-:R-:W-:Y:S01]  /*0520*/  MOV R22, R8 ;  /* 0x0000000800167202 */ /* 0x010fe20000000f00 */
[----:B---3--:R-:W-:Y:S02]  /*0530*/  IMAD.MOV.U32 R23, RZ, RZ, R9 ;  /* 0x000000ffff177224 */ /* 0x008fe400078e0009 */
[----:B------:R-:W-:Y:S02]  /*0540*/  IMAD.MOV.U32 R20, RZ, RZ, R10 ;  /* 0x000000ffff147224 */ /* 0x000fe400078e000a */
[----:B------:R-:W-:-:S07]  /*0550*/  IMAD.MOV.U32 R21, RZ, RZ, R11 ;  /* 0x000000ffff157224 */ /* 0x000fce00078e000b */
.L_x_3:
[----:B------:R-:W-:Y:S05]  /*0560*/  BSYNC.RECONVERGENT B0 ;  /* 0x0000000000007941 */ /* 0x000fea0003800200 */
.L_x_0:
[----:B------:R-:W-:Y:S05]  /*0570*/  WARPSYNC.ALL ;  /* 0x0000000000007948 */ /* 0x000fea0003800000 */
[----:B------:R-:W-:Y:S02]  /*0580*/  ISETP.GE.U32.AND P0, PT, R18, UR6, PT ;  /* 0x0000000612007c0c */ /* 0x000fe4000bf06070 */
[----:B------:R-:W-:Y:S02]  /*0590*/  LEA R2, P1, R16, R2, 0x3 ;  /* 0x0000000210027211 */ /* 0x000fe400078218ff */
[----:B------:R-:W-:Y:S02]  /*05a0*/  ISETP.GE.U32.AND.EX P0, PT, R0, UR7, PT, P0 ;  /* 0x0000000700007c0c */ /* 0x000fe4000bf06100 */
[----:B0-----:R-:W-:-:S02]  /*05b0*/  LOP3.LUT R4, R22, R20, RZ, 0xc0, !PT ;  /* 0x0000001416047212 */ /* 0x001fc400078ec0ff */
[----:B------:R-:W-:Y:S02]  /*05c0*/  LOP3.LUT R5, R23, R21, RZ, 0xc0, !PT ;  /* 0x0000001517057212 */ /* 0x000fe400078ec0ff */
[----:B------:R-:W-:-:S05]  /*05d0*/  LEA.HI.X R3, R16, R27, RZ, 0x3, P1 ;  /* 0x0000001b10037211 */ /* 0x000fca00008f1cff */
[----:B------:R0:W-:Y:S02]  /*05e0*/  STG.E.64 desc[UR4][R2.64], R4 ;  /* 0x0000000402007986 */ /* 0x0001e4000c101b04 */
[----:B------:R-:W-:Y:S05]  /*05f0*/  @P0 EXIT ;  /* 0x000000000000094d */ /* 0x000fea0003800000 */
[----:B------:R-:W2:Y:S01]  /*0600*/  LDG.E.64.CONSTANT R14, desc[UR4][R14.64+0x30] ;  /* 0x000030040e0e7981 */ /* 0x000ea2000c1e9b00 */
[----:B------:R-:W-:Y:S08]  /*0610*/  BAR.SYNC.DEFER_BLOCKING 0x0 ;  /* 0x0000000000007b1d */ /* 0x000ff00000010000 */
[----:B------:R-:W-:Y:S01]  /*0620*/  BAR.SYNC.DEFER_BLOCKING 0x0 ;  /* 0x0000000000007b1d */ /* 0x000fe20000010000 */
[----:B------:R-:W-:-:S04]  /*0630*/  IADD3 R18, P1, PT, R18, 0x2, RZ ;  /* 0x0000000212127810 */ /* 0x000fc80007f3e0ff */
[----:B------:R-:W-:Y:S01]  /*0640*/  ISETP.GT.U32.AND P0, PT, R18, UR6, PT ;  /* 0x0000000612007c0c */ /* 0x000fe2000bf04070 */
[----:B------:R-:W-:Y:S01]  /*0650*/  IMAD.X R0, RZ, RZ, R0, P1 ;  /* 0x000000ffff007224 */ /* 0x000fe200008e0600 */
[----:B0-----:R-:W-:Y:S04]  /*0660*/  SHFL.IDX PT, R4, R13, 0x4, 0x1a1f ;  /* 0x009a1f000d047f89 */ /* 0x001fe800000e0000 */
[----:B------:R-:W-:Y:S01]  /*0670*/  ISETP.GT.U32.AND.EX P0, PT, R0, UR7, PT, P0 ;  /* 0x0000000700007c0c */ /* 0x000fe2000bf04100 */
[----:B------:R-:W-:Y:S04]  /*0680*/  SHFL.IDX PT, R12, R12, 0x4, 0x1a1f ;  /* 0x009a1f000c0c7f89 */ /* 0x000fe800000e0000 */
[----:B--2---:R-:W0:Y:S04]  /*0690*/  SHFL.IDX PT, R5, R15, 0x1, 0x1a1f ;  /* 0x003a1f000f057f89 */ /* 0x004e2800000e0000 */
[----:B------:R-:W1:Y:S01]  /*06a0*/  SHFL.IDX PT, R7, R14, 0x1, 0x1a1f ;  /* 0x003a1f000e077f89 */ /* 0x000e6200000e0000 */
[----:B0-----:R-:W-:-:S02]  /*06b0*/  LOP3.LUT R5, R5, R4, RZ, 0xc0, !PT ;  /* 0x0000000405057212 */ /* 0x001fc400078ec0ff */
[----:B-1----:R-:W-:-:S05]  /*06c0*/  LOP3.LUT R4, R7, R12, RZ, 0xc0, !PT ;  /* 0x0000000c07047212 */ /* 0x002fca00078ec0ff */
[----:B------:R0:W-:Y:S01]  /*06d0*/  STG.E.64 desc[UR4][R2.64+0x60], R4 ;  /* 0x0000600402007986 */ /* 0x0001e2000c101b04 */
[----:B------:R-:W-:Y:S05]  /*06e0*/  @P0 EXIT ;  /* 0x000000000000094d */ /* 0x000fea0003800000 */
[----:B------:R-:W-:Y:S04]  /*06f0*/  SHFL.IDX PT, R0, R15, 0x2, 0x1a1f ;  /* 0x005a1f000f007f89 */ /* 0x000fe800000e0000 */
[----:B0-----:R-:W-:Y:S04]  /*0700*/  SHFL.IDX PT, R4, R14, 0x2, 0x1a1f ;  /* 0x005a1f000e047f89 */ /* 0x001fe800000e0000 */
[----:B------:R-:W0:Y:S04]  /*0710*/  SHFL.IDX PT, R7, R14, 0x5, 0x1a1f ;  /* 0x00ba1f000e077f89 */ /* 0x000e2800000e0000 */
[----:B------:R-:W1:Y:S01]  /*0720*/  SHFL.IDX PT, R5, R15, 0x5, 0x1a1f ;  /* 0x00ba1f000f057f89 */ /* 0x000e6200000e0000 */
[----:B------:R-:W-:Y:S01]  /*0730*/  BAR.SYNC.DEFER_BLOCKING 0x0 ;  /* 0x0000000000007b1d */ /* 0x000fe20000010000 */
[----:B0-----:R-:W-:-:S02]  /*0740*/  LOP3.LUT R4, R7, R4, RZ, 0xc0, !PT ;  /* 0x0000000407047212 */ /* 0x001fc400078ec0ff */
[----:B-1----:R-:W-:-:S05]  /*0750*/  LOP3.LUT R5, R5, R0, RZ, 0xc0, !PT ;  /* 0x0000000005057212 */ /* 0x002fca00078ec0ff */
[----:B------:R-:W-:Y:S01]  /*0760*/  STG.E.64 desc[UR4][R2.64+0x90], R4 ;  /* 0x0000900402007986 */ /* 0x000fe2000c101b04 */
[----:B------:R-:W-:Y:S05]  /*0770*/  EXIT ;  /* 0x000000000000794d */ /* 0x000fea0003800000 */
.L_x_6:
[----:B------:R-:W-:-:S00]  /*0780*/  BRA `(.L_x_6) ;  /* 0xfffffffc00fc7947 */ /* 0x000fc0000383ffff */
[----:B------:R-:W-:-:S00]  /*0790*/  NOP ;  /* 0x0000000000007918 */ /* 0x000fc00000000000 */
        /* <DEDUP_REMOVED lines=14> */
.L_x_7:


//--------------------- .nv.shared.reserved.0     --------------------------
	.section	.nv.shared.reserved.0,"aw",@nobits
	.weak		__nv_reservedSMEM_offset_0_alias
	.size		__nv_reservedSMEM_offset_0_alias, 0, 64
	.other		__nv_reservedSMEM_offset_0_alias,@"STO_CUDA_RESERVED_SHARED STV_DEFAULT"
__nv_reservedSMEM_offset_0_alias:
	.zero		0
	.zero		64


//--------------------- .nv.constant0._Z9kernel_64PmmS_ --------------------------
	.section	.nv.constant0._Z9kernel_64PmmS_,"a",@progbits
	.sectionflags	@""
	.align	4
.nv.constant0._Z9kernel_64PmmS_:
	.zero		920


//--------------------- SYMBOLS --------------------------

	.type		.nv.reservedSmem.offset0,@object
	.size		.nv.reservedSmem.offset0,0x4
